	.headerflags	@"EF_CUDA_TEXMODE_UNIFIED EF_CUDA_64BIT_ADDRESS EF_CUDA_ACCELERATORS EF_CUDA_SM90 EF_CUDA_VIRTUAL_SM(EF_CUDA_SM90)"
	.elftype	@"ET_EXEC"


//--------------------- .nv.info                  --------------------------
	.section	.nv.info,"",@"SHT_CUDA_INFO"
	.align	4


	//----- nvinfo : EIATTR_REGCOUNT
	.align		4
        /*0000*/ 	.byte	0x04, 0x2f
        /*0002*/ 	.short	(.L_3 - .L_2)
	.align		4
.L_2:
        /*0004*/ 	.word	index@(triton_poi_fused__native_batch_norm_legit_no_training_cat_relu_60)
        /*0008*/ 	.word	0x00000038


	//----- nvinfo : EIATTR_MIN_STACK_SIZE
	.align		4
.L_3:
        /*000c*/ 	.byte	0x04, 0x12
        /*000e*/ 	.short	(.L_5 - .L_4)
	.align		4
.L_4:
        /*0010*/ 	.word	index@(triton_poi_fused__native_batch_norm_legit_no_training_cat_relu_60)
        /*0014*/ 	.word	0x00000000


	//----- nvinfo : EIATTR_FRAME_SIZE
	.align		4
.L_5:
        /*0018*/ 	.byte	0x04, 0x11
        /*001a*/ 	.short	(.L_7 - .L_6)
	.align		4
.L_6:
        /*001c*/ 	.word	index@(triton_poi_fused__native_batch_norm_legit_no_training_cat_relu_60)
        /*0020*/ 	.word	0x00000000


	//----- nvinfo : EIATTR_MIN_STACK_SIZE
	.align		4
.L_7:
        /*0024*/ 	.byte	0x04, 0x12
        /*0026*/ 	.short	(.L_9 - .L_8)
	.align		4
.L_8:
        /*0028*/ 	.word	index@(triton_poi_fused__native_batch_norm_legit_no_training_cat_relu_60)
        /*002c*/ 	.word	0x00000000
.L_9:


//--------------------- .nv.info.triton_poi_fused__native_batch_norm_legit_no_training_cat_relu_60 --------------------------
	.section	.nv.info.triton_poi_fused__native_batch_norm_legit_no_training_cat_relu_60,"",@"SHT_CUDA_INFO"
	.sectionflags	@""
	.align	4


	//----- nvinfo : EIATTR_CUDA_API_VERSION
	.align		4
        /*0000*/ 	.byte	0x04, 0x37
        /*0002*/ 	.short	(.L_11 - .L_10)
.L_10:
        /*0004*/ 	.word	0x0000007c


	//----- nvinfo : EIATTR_KPARAM_INFO
	.align		4
.L_11:
        /*0008*/ 	.byte	0x04, 0x17
        /*000a*/ 	.short	(.L_13 - .L_12)
.L_12:
        /*000c*/ 	.word	0x00000000
        /*0010*/ 	.short	0x0008
        /*0012*/ 	.short	0x0040
        /*0014*/ 	.byte	0x00, 0xf0, 0x11, 0x00


	//----- nvinfo : EIATTR_KPARAM_INFO
	.align		4
.L_13:
        /*0018*/ 	.byte	0x04, 0x17
        /*001a*/ 	.short	(.L_15 - .L_14)
.L_14:
        /*001c*/ 	.word	0x00000000
        /*0020*/ 	.short	0x0007
        /*0022*/ 	.short	0x0038
        /*0024*/ 	.byte	0x00, 0xf4, 0x21, 0x00


	//----- nvinfo : EIATTR_KPARAM_INFO
	.align		4
.L_15:
        /*0028*/ 	.byte	0x04, 0x17
        /*002a*/ 	.short	(.L_17 - .L_16)
.L_16:
        /*002c*/ 	.word	0x00000000
        /*0030*/ 	.short	0x0006
        /*0032*/ 	.short	0x0030
        /*0034*/ 	.byte	0x00, 0xf4, 0x21, 0x00


	//----- nvinfo : EIATTR_KPARAM_INFO
	.align		4
.L_17:
        /*0038*/ 	.byte	0x04, 0x17
        /*003a*/ 	.short	(.L_19 - .L_18)
.L_18:
        /*003c*/ 	.word	0x00000000
        /*0040*/ 	.short	0x0005
        /*0042*/ 	.short	0x0028
        /*0044*/ 	.byte	0x00, 0xf4, 0x21, 0x00


	//----- nvinfo : EIATTR_KPARAM_INFO
	.align		4
.L_19:
        /*0048*/ 	.byte	0x04, 0x17
        /*004a*/ 	.short	(.L_21 - .L_20)
.L_20:
        /*004c*/ 	.word	0x00000000
        /*0050*/ 	.short	0x0004
        /*0052*/ 	.short	0x0020
        /*0054*/ 	.byte	0x00, 0xf4, 0x21, 0x00


	//----- nvinfo : EIATTR_KPARAM_INFO
	.align		4
.L_21:
        /*0058*/ 	.byte	0x04, 0x17
        /*005a*/ 	.short	(.L_23 - .L_22)
.L_22:
        /*005c*/ 	.word	0x00000000
        /*0060*/ 	.short	0x0003
        /*0062*/ 	.short	0x0018
        /*0064*/ 	.byte	0x00, 0xf4, 0x21, 0x00


	//----- nvinfo : EIATTR_KPARAM_INFO
	.align		4
.L_23:
        /*0068*/ 	.byte	0x04, 0x17
        /*006a*/ 	.short	(.L_25 - .L_24)
.L_24:
        /*006c*/ 	.word	0x00000000
        /*0070*/ 	.short	0x0002
        /*0072*/ 	.short	0x0010
        /*0074*/ 	.byte	0x00, 0xf4, 0x21, 0x00


	//----- nvinfo : EIATTR_KPARAM_INFO
	.align		4
.L_25:
        /*0078*/ 	.byte	0x04, 0x17
        /*007a*/ 	.short	(.L_27 - .L_26)
.L_26:
        /*007c*/ 	.word	0x00000000
        /*0080*/ 	.short	0x0001
        /*0082*/ 	.short	0x0008
        /*0084*/ 	.byte	0x00, 0xf4, 0x21, 0x00


	//----- nvinfo : EIATTR_KPARAM_INFO
	.align		4
.L_27:
        /*0088*/ 	.byte	0x04, 0x17
        /*008a*/ 	.short	(.L_29 - .L_28)
.L_28:
        /*008c*/ 	.word	0x00000000
        /*0090*/ 	.short	0x0000
        /*0092*/ 	.short	0x0000
        /*0094*/ 	.byte	0x00, 0xf4, 0x21, 0x00


	//----- nvinfo : EIATTR_SPARSE_MMA_MASK
	.align		4
.L_29:
        /*0098*/ 	.byte	0x03, 0x50
        /*009a*/ 	.short	0x0000


	//----- nvinfo : EIATTR_MAXREG_COUNT
	.align		4
        /*009c*/ 	.byte	0x03, 0x1b
        /*009e*/ 	.short	0x00ff


	//----- nvinfo : EIATTR_EXIT_INSTR_OFFSETS
	.align		4
        /*00a0*/ 	.byte	0x04, 0x1c
        /*00a2*/ 	.short	(.L_31 - .L_30)


	//   ....[0]....
.L_30:
        /*00a4*/ 	.word	0x00001220


	//   ....[1]....
        /*00a8*/ 	.word	0x00001240


	//----- nvinfo : EIATTR_REQNTID
	.align		4
.L_31:
        /*00ac*/ 	.byte	0x04, 0x10
        /*00ae*/ 	.short	(.L_33 - .L_32)
.L_32:
        /*00b0*/ 	.word	0x00000080
        /*00b4*/ 	.word	0x00000001
        /*00b8*/ 	.word	0x00000001


	//----- nvinfo : EIATTR_CBANK_PARAM_SIZE
	.align		4
.L_33:
        /*00bc*/ 	.byte	0x03, 0x19
        /*00be*/ 	.short	0x0044


	//----- nvinfo : EIATTR_PARAM_CBANK
	.align		4
        /*00c0*/ 	.byte	0x04, 0x0a
        /*00c2*/ 	.short	(.L_35 - .L_34)
	.align		4
.L_34:
        /*00c4*/ 	.word	index@(.nv.constant0.triton_poi_fused__native_batch_norm_legit_no_training_cat_relu_60)
        /*00c8*/ 	.short	0x0210
        /*00ca*/ 	.short	0x0044


	//----- nvinfo : EIATTR_SW_WAR
	.align		4
.L_35:
        /*00cc*/ 	.byte	0x04, 0x36
        /*00ce*/ 	.short	(.L_37 - .L_36)
.L_36:
        /*00d0*/ 	.word	0x00000008
.L_37:


//--------------------- .nv.callgraph             --------------------------
	.section	.nv.callgraph,"",@"SHT_CUDA_CALLGRAPH"
	.align	4
	.sectionentsize	8
	.align		4
        /*0000*/ 	.word	0x00000000
	.align		4
        /*0004*/ 	.word	0xffffffff
	.align		4
        /*0008*/ 	.word	0x00000000
	.align		4
        /*000c*/ 	.word	0xfffffffe
	.align		4
        /*0010*/ 	.word	0x00000000
	.align		4
        /*0014*/ 	.word	0xfffffffd
	.align		4
        /*0018*/ 	.word	0x00000000
	.align		4
        /*001c*/ 	.word	0xfffffffc


//--------------------- .nv.constant4             --------------------------
	.section	.nv.constant4,"a",@progbits
	.align	8
	.align		8
.nv.constant4:
        /*0000*/ 	.dword	_$_str
	.align		8
        /*0008*/ 	.dword	_$_str_$_2


//--------------------- .text.triton_poi_fused__native_batch_norm_legit_no_training_cat_relu_60 --------------------------
	.section	.text.triton_poi_fused__native_batch_norm_legit_no_training_cat_relu_60,"ax",@progbits
	.align	128
        .global         triton_poi_fused__native_batch_norm_legit_no_training_cat_relu_60
        .type           triton_poi_fused__native_batch_norm_legit_no_training_cat_relu_60,@function
        .size           triton_poi_fused__native_batch_norm_legit_no_training_cat_relu_60,(.L_x_1 - triton_poi_fused__native_batch_norm_legit_no_training_cat_relu_60)
        .other          triton_poi_fused__native_batch_norm_legit_no_training_cat_relu_60,@"STO_CUDA_ENTRY STV_DEFAULT"
triton_poi_fused__native_batch_norm_legit_no_training_cat_relu_60:
.text.triton_poi_fused__native_batch_norm_legit_no_training_cat_relu_60:
[----:B------:R-:W0:Y:S01]  /*0000*/  LDC R1, c[0x0][0x28] ;  /* 0x00000a00ff017b82 */ /* 0x000e220000000800 */
[----:B------:R-:W1:Y:S07]  /*0010*/  S2R R0, SR_TID.X ;  /* 0x0000000000007919 */ /* 0x000e6e0000002100 */
[----:B------:R-:W2:Y:S01]  /*0020*/  LDC.64 R2, c[0x0][0x228] ;  /* 0x00008a00ff027b82 */ /* 0x000ea20000000a00 */
[----:B------:R-:W-:Y:S01]  /*0030*/  CS2R R10, SRZ ;  /* 0x00000000000a7805 */ /* 0x000fe2000001ff00 */
[----:B------:R-:W-:Y:S01]  /*0040*/  ULDC.64 UR4, c[0x0][0x208] ;  /* 0x0000820000047ab9 */ /* 0x000fe20000000a00 */
[----:B------:R-:W3:Y:S01]  /*0050*/  S2R R5, SR_CTAID.X ;  /* 0x0000000000057919 */ /* 0x000ee20000002500 */
[----:B------:R-:W-:-:S02]  /*0060*/  IMAD.MOV.U32 R12, RZ, RZ, RZ ;  /* 0x000000ffff0c7224 */ /* 0x000fc400078e00ff */
[----:B------:R-:W-:Y:S02]  /*0070*/  IMAD.MOV.U32 R26, RZ, RZ, RZ ;  /* 0x000000ffff1a7224 */ /* 0x000fe400078e00ff */
[----:B------:R-:W-:Y:S01]  /*0080*/  IMAD.MOV.U32 R23, RZ, RZ, RZ ;  /* 0x000000ffff177224 */ /* 0x000fe200078e00ff */
[----:B------:R-:W4:Y:S01]  /*0090*/  LDC.64 R24, c[0x0][0x220] ;  /* 0x00008800ff187b82 */ /* 0x000f220000000a00 */
[----:B------:R-:W-:-:S07]  /*00a0*/  IMAD.MOV.U32 R45, RZ, RZ, 0x3e800000 ;  /* 0x3e800000ff2d7424 */ /* 0x000fce00078e00ff */
[----:B------:R-:W5:Y:S01]  /*00b0*/  LDC.64 R16, c[0x0][0x230] ;  /* 0x00008c00ff107b82 */ /* 0x000f620000000a00 */
[----:B------:R-:W-:Y:S01]  /*00c0*/  IMAD.MOV.U32 R35, RZ, RZ, RZ ;  /* 0x000000ffff237224 */ /* 0x000fe200078e00ff */
[----:B------:R-:W-:Y:S02]  /*00d0*/  CS2R R36, SRZ ;  /* 0x0000000000247805 */ /* 0x000fe4000001ff00 */
[----:B------:R-:W-:Y:S01]  /*00e0*/  CS2R R38, SRZ ;  /* 0x0000000000267805 */ /* 0x000fe2000001ff00 */
[----:B------:R-:W-:Y:S01]  /*00f0*/  IMAD.MOV.U32 R46, RZ, RZ, RZ ;  /* 0x000000ffff2e7224 */ /* 0x000fe200078e00ff */
[----:B------:R-:W-:Y:S02]  /*0100*/  CS2R R40, SRZ ;  /* 0x0000000000287805 */ /* 0x000fe4000001ff00 */
[----:B------:R-:W2:Y:S01]  /*0110*/  LDC.64 R52, c[0x0][0x210] ;  /* 0x00008400ff347b82 */ /* 0x000ea20000000a00 */
[----:B------:R-:W-:Y:S01]  /*0120*/  CS2R R42, SRZ ;  /* 0x00000000002a7805 */ /* 0x000fe2000001ff00 */
[----:B------:R-:W-:Y:S01]  /*0130*/  IMAD.MOV.U32 R44, RZ, RZ, RZ ;  /* 0x000000ffff2c7224 */ /* 0x000fe200078e00ff */
[----:B------:R-:W-:Y:S01]  /*0140*/  ULDC.64 UR6, c[0x0][0x218] ;  /* 0x0000860000067ab9 */ /* 0x000fe20000000a00 */
[----:B-1----:R-:W-:Y:S01]  /*0150*/  IMAD.SHL.U32 R0, R0, 0x4, RZ ;  /* 0x0000000400007824 */ /* 0x002fe200078e00ff */
[----:B---3--:R-:W-:-:S04]  /*0160*/  SHF.R.S32.HI R4, RZ, 0x15, R5 ;  /* 0x00000015ff047819 */ /* 0x008fc80000011405 */
[----:B------:R-:W-:Y:S02]  /*0170*/  LOP3.LUT R0, R0, 0x1fc, RZ, 0xc0, !PT ;  /* 0x000001fc00007812 */ /* 0x000fe400078ec0ff */
[----:B------:R-:W-:-:S03]  /*0180*/  SGXT R4, R4, 0x1 ;  /* 0x000000010404781a */ /* 0x000fc60000000200 */
[----:B------:R-:W-:-:S04]  /*0190*/  IMAD R5, R5, 0x400, R0 ;  /* 0x0000040005057824 */ /* 0x000fc800078e0200 */
[C---:B------:R-:W-:Y:S01]  /*01a0*/  VIADD R47, R5.reuse, 0x200 ;  /* 0x00000200052f7836 */ /* 0x040fe20000000000 */
[C---:B------:R-:W-:Y:S02]  /*01b0*/  LEA.HI R0, R4.reuse, R5, RZ, 0x6 ;  /* 0x0000000504007211 */ /* 0x040fe400078f30ff */
[----:B------:R-:W-:Y:S02]  /*01c0*/  ISETP.GE.AND P1, PT, R5, 0x14900, PT ;  /* 0x000149000500780c */ /* 0x000fe40003f26270 */
[----:B------:R-:W-:Y:S02]  /*01d0*/  SHF.R.S32.HI R27, RZ, 0x6, R0 ;  /* 0x00000006ff1b7819 */ /* 0x000fe40000011400 */
[----:B------:R-:W-:-:S03]  /*01e0*/  LEA.HI R4, R4, R47, RZ, 0x6 ;  /* 0x0000002f04047211 */ /* 0x000fc600078f30ff */
[----:B------:R-:W-:-:S05]  /*01f0*/  IMAD.HI R6, R27, 0x18e6527b, RZ ;  /* 0x18e6527b1b067827 */ /* 0x000fca00078e02ff */
[----:B------:R-:W-:-:S04]  /*0200*/  SHF.R.U32.HI R7, RZ, 0x1f, R6 ;  /* 0x0000001fff077819 */ /* 0x000fc80000011606 */
[----:B------:R-:W-:Y:S02]  /*0210*/  LEA.HI.SX32 R6, R6, R7, 0x1b ;  /* 0x0000000706067211 */ /* 0x000fe400078fdaff */
[----:B------:R-:W-:-:S03]  /*0220*/  SHF.R.S32.HI R4, RZ, 0x6, R4 ;  /* 0x00000006ff047819 */ /* 0x000fc60000011404 */
[----:B------:R-:W-:Y:S02]  /*0230*/  IMAD R27, R6, -0x149, R27 ;  /* 0xfffffeb7061b7824 */ /* 0x000fe400078e021b */
[----:B------:R-:W-:-:S04]  /*0240*/  IMAD.HI R8, R4, 0x18e6527b, RZ ;  /* 0x18e6527b04087827 */ /* 0x000fc800078e02ff */
[----:B--2---:R-:W-:Y:S01]  /*0250*/  IMAD.WIDE R6, R27, 0x4, R2 ;  /* 0x000000041b067825 */ /* 0x004fe200078e0202 */
[----:B------:R-:W-:-:S04]  /*0260*/  SHF.R.U32.HI R9, RZ, 0x1f, R8 ;  /* 0x0000001fff097819 */ /* 0x000fc80000011608 */
[----:B------:R-:W2:Y:S04]  /*0270*/  @!P1 LDG.E.EL R10, desc[UR4][R6.64] ;  /* 0x00000004060a9981 */ /* 0x000ea8000c2e1900 */
[----:B------:R-:W3:Y:S01]  /*0280*/  @!P1 LDG.E.EL R11, desc[UR4][R6.64] ;  /* 0x00000004060b9981 */ /* 0x000ee2000c2e1900 */
[----:B------:R-:W-:Y:S02]  /*0290*/  LEA.HI.SX32 R9, R8, R9, 0x1b ;  /* 0x0000000908097211 */ /* 0x000fe400078fdaff */
[----:B------:R-:W-:Y:S01]  /*02a0*/  ISETP.GE.AND P0, PT, R47, 0x14900, PT ;  /* 0x000149002f00780c */ /* 0x000fe20003f06270 */
[----:B------:R-:W4:Y:S01]  /*02b0*/  @!P1 LDG.E.EL R12, desc[UR4][R6.64] ;  /* 0x00000004060c9981 */ /* 0x000f22000c2e1900 */
[----:B------:R-:W-:Y:S02]  /*02c0*/  IMAD.MOV.U32 R8, RZ, RZ, RZ ;  /* 0x000000ffff087224 */ /* 0x000fe400078e00ff */
[----:B------:R-:W-:-:S02]  /*02d0*/  IMAD R18, R9, -0x149, R4 ;  /* 0xfffffeb709127824 */ /* 0x000fc400078e0204 */
[----:B------:R-:W-:Y:S02]  /*02e0*/  IMAD.MOV.U32 R4, RZ, RZ, RZ ;  /* 0x000000ffff047224 */ /* 0x000fe400078e00ff */
[----:B------:R-:W-:Y:S01]  /*02f0*/  IMAD.WIDE R2, R18, 0x4, R2 ;  /* 0x0000000412027825 */ /* 0x000fe200078e0202 */
[----:B------:R1:W5:Y:S04]  /*0300*/  @!P1 LDG.E.EL R8, desc[UR4][R6.64] ;  /* 0x0000000406089981 */ /* 0x000368000c2e1900 */
[----:B------:R-:W5:Y:S04]  /*0310*/  @!P0 LDG.E.EL R4, desc[UR4][R2.64] ;  /* 0x0000000402048981 */ /* 0x000f68000c2e1900 */
[----:B------:R-:W5:Y:S04]  /*0320*/  @!P0 LDG.E.EL R26, desc[UR4][R2.64] ;  /* 0x00000004021a8981 */ /* 0x000f68000c2e1900 */
[----:B------:R-:W5:Y:S01]  /*0330*/  @!P0 LDG.E.EL R23, desc[UR4][R2.64] ;  /* 0x0000000402178981 */ /* 0x000f62000c2e1900 */
[----:B------:R-:W-:Y:S01]  /*0340*/  IMAD.HI R28, R5, 0x18e6527b, RZ ;  /* 0x18e6527b051c7827 */ /* 0x000fe200078e02ff */
[----:B------:R-:W-:-:S02]  /*0350*/  LOP3.LUT R0, R0, 0xffffffc0, RZ, 0xc0, !PT ;  /* 0xffffffc000007812 */ /* 0x000fc400078ec0ff */
[----:B------:R1:W5:Y:S01]  /*0360*/  @!P0 LDG.E.EL R46, desc[UR4][R2.64] ;  /* 0x00000004022e8981 */ /* 0x000362000c2e1900 */
[----:B------:R-:W-:Y:S01]  /*0370*/  IMAD.HI R22, R47, 0x18e6527b, RZ ;  /* 0x18e6527b2f167827 */ /* 0x000fe200078e02ff */
[----:B------:R-:W-:-:S03]  /*0380*/  SHF.R.U32.HI R9, RZ, 0x1f, R28 ;  /* 0x0000001fff097819 */ /* 0x000fc6000001161c */
[----:B------:R-:W-:Y:S01]  /*0390*/  IMAD.IADD R0, R5, 0x1, -R0 ;  /* 0x0000000105007824 */ /* 0x000fe200078e0a00 */
[----:B------:R-:W-:Y:S02]  /*03a0*/  LEA.HI.SX32 R28, R28, R9, 0x15 ;  /* 0x000000091c1c7211 */ /* 0x000fe400078faaff */
[----:B-1----:R-:W-:Y:S02]  /*03b0*/  SHF.R.U32.HI R7, RZ, 0x1f, R22 ;  /* 0x0000001fff077819 */ /* 0x002fe40000011616 */
[----:B------:R-:W-:Y:S01]  /*03c0*/  SHF.R.S32.HI R49, RZ, 0x1f, R0 ;  /* 0x0000001fff317819 */ /* 0x000fe20000011400 */
[----:B------:R-:W-:Y:S01]  /*03d0*/  IMAD R20, R28, 0x300, RZ ;  /* 0x000003001c147824 */ /* 0x000fe200078e02ff */
[----:B------:R-:W-:Y:S01]  /*03e0*/  LEA.HI.SX32 R22, R22, R7, 0x15 ;  /* 0x0000000716167211 */ /* 0x000fe200078faaff */
[----:B------:R-:W-:-:S03]  /*03f0*/  IMAD.SHL.U32 R7, R27, 0x40, RZ ;  /* 0x000000401b077824 */ /* 0x000fc600078e00ff */
[--C-:B------:R-:W-:Y:S01]  /*0400*/  SHF.R.S32.HI R14, RZ, 0x1f, R20.reuse ;  /* 0x0000001fff0e7819 */ /* 0x100fe20000011414 */
[----:B------:R-:W-:Y:S01]  /*0410*/  IMAD R6, R22, 0x300, RZ ;  /* 0x0000030016067824 */ /* 0x000fe200078e02ff */
[----:B------:R-:W-:Y:S02]  /*0420*/  IADD3 R20, P2, P3, R7, R0, R20 ;  /* 0x0000000007147210 */ /* 0x000fe40007b5e014 */
[----:B------:R-:W-:Y:S01]  /*0430*/  SHF.R.S32.HI R21, RZ, 0x1f, R7 ;  /* 0x0000001fff157819 */ /* 0x000fe20000011407 */
[----:B------:R-:W-:-:S03]  /*0440*/  IMAD.SHL.U32 R7, R18, 0x40, RZ ;  /* 0x0000004012077824 */ /* 0x000fc600078e00ff */
[----:B------:R-:W-:Y:S02]  /*0450*/  IADD3.X R21, R21, R49, R14, P2, P3 ;  /* 0x0000003115157210 */ /* 0x000fe400017e640e */
[--C-:B------:R-:W-:Y:S01]  /*0460*/  IADD3 R19, P3, P5, R7, R0, R6.reuse ;  /* 0x0000000007137210 */ /* 0x100fe20007d7e006 */
[----:B------:R-:W-:Y:S01]  /*0470*/  IMAD R51, R28, -0x5240, R5 ;  /* 0xffffadc01c337824 */ /* 0x000fe200078e0205 */
[----:B------:R-:W-:Y:S01]  /*0480*/  SHF.R.S32.HI R6, RZ, 0x1f, R6 ;  /* 0x0000001fff067819 */ /* 0x000fe20000011406 */
[----:B------:R-:W1:Y:S01]  /*0490*/  LDC.64 R14, c[0x0][0x238] ;  /* 0x00008e00ff0e7b82 */ /* 0x000e620000000a00 */
[----:B------:R-:W-:-:S04]  /*04a0*/  SHF.R.S32.HI R0, RZ, 0x1f, R7 ;  /* 0x0000001fff007819 */ /* 0x000fc80000011407 */
[----:B------:R-:W-:Y:S02]  /*04b0*/  IADD3.X R49, R0, R49, R6, P3, P5 ;  /* 0x0000003100317210 */ /* 0x000fe40001fea406 */
[----:B0-----:R-:W-:Y:S01]  /*04c0*/  CS2R R2, SRZ ;  /* 0x0000000000027805 */ /* 0x001fe2000001ff00 */
[----:B------:R-:W-:Y:S02]  /*04d0*/  IMAD.MOV.U32 R29, RZ, RZ, RZ ;  /* 0x000000ffff1d7224 */ /* 0x000fe400078e00ff */
[----:B--2---:R-:W-:Y:S01]  /*04e0*/  FADD R10, R10, 9.9999997473787516356e-06 ;  /* 0x3727c5ac0a0a7421 */ /* 0x004fe20000000000 */
[----:B---3--:R-:W-:-:S05]  /*04f0*/  FADD R11, R11, 9.9999997473787516356e-06 ;  /* 0x3727c5ac0b0b7421 */ /* 0x008fca0000000000 */
[----:B------:R-:W0:Y:S01]  /*0500*/  MUFU.SQRT R10, R10 ;  /* 0x0000000a000a7308 */ /* 0x000e220000002000 */
[----:B----4-:R-:W-:-:S07]  /*0510*/  FADD R12, R12, 9.9999997473787516356e-06 ;  /* 0x3727c5ac0c0c7421 */ /* 0x010fce0000000000 */
[----:B------:R-:W2:Y:S01]  /*0520*/  MUFU.SQRT R11, R11 ;  /* 0x0000000b000b7308 */ /* 0x000ea20000002000 */
[----:B-----5:R-:W-:Y:S01]  /*0530*/  FADD R8, R8, 9.9999997473787516356e-06 ;  /* 0x3727c5ac08087421 */ /* 0x020fe20000000000 */
[----:B------:R-:W-:Y:S01]  /*0540*/  FADD R4, R4, 9.9999997473787516356e-06 ;  /* 0x3727c5ac04047421 */ /* 0x000fe20000000000 */
[----:B0-----:R-:W-:-:S05]  /*0550*/  FSETP.GT.AND P4, PT, R10, 8.50705917302346158658e+37, PT ;  /* 0x7e8000000a00780b */ /* 0x001fca0003f84000 */
[----:B------:R-:W0:Y:S01]  /*0560*/  MUFU.SQRT R12, R12 ;  /* 0x0000000c000c7308 */ /* 0x000e220000002000 */
[----:B------:R-:W-:Y:S02]  /*0570*/  FSETP.GEU.AND P2, PT, R10, 1.175494350822287508e-38, PT ;  /* 0x008000000a00780b */ /* 0x000fe40003f4e000 */
[----:B------:R-:W-:Y:S02]  /*0580*/  FSEL R0, R45, 1, P4 ;  /* 0x3f8000002d007808 */ /* 0x000fe40002000000 */
[----:B--2---:R-:W-:-:S03]  /*0590*/  FSETP.GT.AND P6, PT, R11, 8.50705917302346158658e+37, PT ;  /* 0x7e8000000b00780b */ /* 0x004fc60003fc4000 */
[----:B------:R-:W2:Y:S01]  /*05a0*/  MUFU.SQRT R8, R8 ;  /* 0x0000000800087308 */ /* 0x000ea20000002000 */
[----:B------:R-:W-:Y:S02]  /*05b0*/  FSETP.GEU.AND P5, PT, R11, 1.175494350822287508e-38, PT ;  /* 0x008000000b00780b */ /* 0x000fe40003fae000 */
[----:B------:R-:W-:Y:S01]  /*05c0*/  FSEL R7, R45, 1, P6 ;  /* 0x3f8000002d077808 */ /* 0x000fe20003000000 */
[----:B------:R-:W-:Y:S02]  /*05d0*/  @P4 FMUL R10, R10, 0.25 ;  /* 0x3e8000000a0a4820 */ /* 0x000fe40000400000 */
[----:B------:R-:W-:Y:S01]  /*05e0*/  @!P2 FMUL R0, R0, 16777216 ;  /* 0x4b8000000000a820 */ /* 0x000fe20000400000 */
[----:B0-----:R-:W-:Y:S01]  /*05f0*/  FSETP.GT.AND P3, PT, R12, 8.50705917302346158658e+37, PT ;  /* 0x7e8000000c00780b */ /* 0x001fe20003f64000 */
[----:B------:R-:W0:Y:S01]  /*0600*/  MUFU.SQRT R4, R4 ;  /* 0x0000000400047308 */ /* 0x000e220000002000 */
[----:B------:R-:W-:Y:S01]  /*0610*/  @!P2 FMUL R10, R10, 16777216 ;  /* 0x4b8000000a0aa820 */ /* 0x000fe20000400000 */
[----:B------:R-:W-:Y:S01]  /*0620*/  FSETP.GEU.AND P4, PT, R12, 1.175494350822287508e-38, PT ;  /* 0x008000000c00780b */ /* 0x000fe20003f8e000 */
[----:B------:R-:W-:Y:S01]  /*0630*/  @P6 FMUL R11, R11, 0.25 ;  /* 0x3e8000000b0b6820 */ /* 0x000fe20000400000 */
[----:B------:R-:W-:-:S02]  /*0640*/  FSEL R6, R45, 1, P3 ;  /* 0x3f8000002d067808 */ /* 0x000fc40001800000 */
[----:B------:R-:W-:Y:S01]  /*0650*/  @!P5 FMUL R7, R7, 16777216 ;  /* 0x4b8000000707d820 */ /* 0x000fe20000400000 */
[C---:B--2---:R-:W-:Y:S01]  /*0660*/  FSETP.GT.AND P2, PT, R8.reuse, 8.50705917302346158658e+37, PT ;  /* 0x7e8000000800780b */ /* 0x044fe20003f44000 */
[----:B------:R-:W-:Y:S01]  /*0670*/  @!P5 FMUL R11, R11, 16777216 ;  /* 0x4b8000000b0bd820 */ /* 0x000fe20000400000 */
[----:B------:R-:W-:Y:S01]  /*0680*/  FSETP.GEU.AND P6, PT, R8, 1.175494350822287508e-38, PT ;  /* 0x008000000800780b */ /* 0x000fe20003fce000 */
[----:B------:R-:W-:Y:S01]  /*0690*/  FADD R26, R26, 9.9999997473787516356e-06 ;  /* 0x3727c5ac1a1a7421 */ /* 0x000fe20000000000 */
[----:B------:R-:W-:Y:S01]  /*06a0*/  MUFU.RCP R31, R10 ;  /* 0x0000000a001f7308 */ /* 0x000fe20000001000 */
[----:B------:R-:W-:Y:S01]  /*06b0*/  @P3 FMUL R12, R12, 0.25 ;  /* 0x3e8000000c0c3820 */ /* 0x000fe20000400000 */
[----:B0-----:R-:W-:-:S03]  /*06c0*/  FSETP.GT.AND P5, PT, R4, 8.50705917302346158658e+37, PT ;  /* 0x7e8000000400780b */ /* 0x001fc60003fa4000 */
[----:B------:R-:W-:Y:S01]  /*06d0*/  @!P4 FMUL R12, R12, 16777216 ;  /* 0x4b8000000c0cc820 */ /* 0x000fe20000400000 */
[----:B------:R-:W-:Y:S02]  /*06e0*/  FSETP.GEU.AND P3, PT, R4, 1.175494350822287508e-38, PT ;  /* 0x008000000400780b */ /* 0x000fe40003f6e000 */
[----:B------:R-:W0:Y:S01]  /*06f0*/  MUFU.RCP R32, R11 ;  /* 0x0000000b00207308 */ /* 0x000e220000001000 */
[----:B------:R-:W-:-:S04]  /*0700*/  @P2 FMUL R8, R8, 0.25 ;  /* 0x3e80000008082820 */ /* 0x000fc80000400000 */
[----:B------:R-:W-:-:S03]  /*0710*/  @!P6 FMUL R8, R8, 16777216 ;  /* 0x4b8000000808e820 */ /* 0x000fc60000400000 */
[----:B------:R-:W2:Y:S01]  /*0720*/  MUFU.SQRT R30, R26 ;  /* 0x0000001a001e7308 */ /* 0x000ea20000002000 */
[----:B------:R-:W-:-:S04]  /*0730*/  @P5 FMUL R4, R4, 0.25 ;  /* 0x3e80000004045820 */ /* 0x000fc80000400000 */
[----:B------:R-:W-:-:S03]  /*0740*/  @!P3 FMUL R4, R4, 16777216 ;  /* 0x4b8000000404b820 */ /* 0x000fc60000400000 */
[----:B------:R3:W4:Y:S01]  /*0750*/  MUFU.RCP R33, R12 ;  /* 0x0000000c00217308 */ /* 0x0007220000001000 */
[----:B0-----:R-:W-:Y:S01]  /*0760*/  FMUL R32, R32, R7 ;  /* 0x0000000720207220 */ /* 0x001fe20000400000 */
[----:B------:R-:W-:-:S06]  /*0770*/  FADD R23, R23, 9.9999997473787516356e-06 ;  /* 0x3727c5ac17177421 */ /* 0x000fcc0000000000 */
[----:B------:R-:W0:Y:S01]  /*0780*/  MUFU.RCP R34, R8 ;  /* 0x0000000800227308 */ /* 0x000e220000001000 */
[----:B------:R-:W-:-:S07]  /*0790*/  FSEL R9, R45, 1, P2 ;  /* 0x3f8000002d097808 */ /* 0x000fce0001000000 */
[----:B------:R-:W5:Y:S01]  /*07a0*/  MUFU.RCP R10, R4 ;  /* 0x00000004000a7308 */ /* 0x000f620000001000 */
[----:B------:R-:W-:Y:S01]  /*07b0*/  FSEL R7, R45, 1, P5 ;  /* 0x3f8000002d077808 */ /* 0x000fe20002800000 */
[----:B---3--:R-:W-:-:S04]  /*07c0*/  IMAD.WIDE R12, R27, 0x4, R24 ;  /* 0x000000041b0c7825 */ /* 0x008fc800078e0218 */
[----:B------:R-:W-:Y:S01]  /*07d0*/  @!P4 FMUL R6, R6, 16777216 ;  /* 0x4b8000000606c820 */ /* 0x000fe20000400000 */
[----:B------:R-:W-:Y:S01]  /*07e0*/  @!P6 FMUL R9, R9, 16777216 ;  /* 0x4b8000000909e820 */ /* 0x000fe20000400000 */
[----:B--2---:R-:W-:Y:S01]  /*07f0*/  FSETP.GT.AND P4, PT, R30, 8.50705917302346158658e+37, PT ;  /* 0x7e8000001e00780b */ /* 0x004fe20003f84000 */
[----:B------:R-:W-:Y:S01]  /*0800*/  @!P3 FMUL R7, R7, 16777216 ;  /* 0x4b8000000707b820 */ /* 0x000fe20000400000 */
[----:B------:R-:W2:Y:S01]  /*0810*/  MUFU.SQRT R23, R23 ;  /* 0x0000001700177308 */ /* 0x000ea20000002000 */
[----:B------:R-:W-:Y:S01]  /*0820*/  FMUL R31, R31, R0 ;  /* 0x000000001f1f7220 */ /* 0x000fe20000400000 */
[----:B----4-:R-:W-:Y:S01]  /*0830*/  FMUL R33, R33, R6 ;  /* 0x0000000621217220 */ /* 0x010fe20000400000 */
[----:B0-----:R-:W-:Y:S01]  /*0840*/  FMUL R34, R34, R9 ;  /* 0x0000000922227220 */ /* 0x001fe20000400000 */
[----:B------:R-:W3:Y:S01]  /*0850*/  @!P1 LDG.E.EL R35, desc[UR4][R12.64] ;  /* 0x000000040c239981 */ /* 0x000ee2000c2e1900 */
[----:B------:R-:W-:Y:S01]  /*0860*/  CS2R R8, SRZ ;  /* 0x0000000000087805 */ /* 0x000fe2000001ff00 */
[----:B------:R-:W-:-:S02]  /*0870*/  IMAD.MOV.U32 R0, RZ, RZ, RZ ;  /* 0x000000ffff007224 */ /* 0x000fc400078e00ff */
[----:B-----5:R-:W-:Y:S01]  /*0880*/  FMUL R10, R10, R7 ;  /* 0x000000070a0a7220 */ /* 0x020fe20000400000 */
[----:B------:R-:W4:Y:S01]  /*0890*/  @!P1 LDG.E.EL R36, desc[UR4][R12.64] ;  /* 0x000000040c249981 */ /* 0x000f22000c2e1900 */
[----:B------:R-:W-:Y:S01]  /*08a0*/  CS2R R6, SRZ ;  /* 0x0000000000067805 */ /* 0x000fe2000001ff00 */
[----:B------:R-:W-:Y:S01]  /*08b0*/  IMAD.MOV.U32 R4, RZ, RZ, RZ ;  /* 0x000000ffff047224 */ /* 0x000fe200078e00ff */
[C---:B------:R-:W-:Y:S01]  /*08c0*/  FSETP.GEU.AND P5, PT, R30.reuse, 1.175494350822287508e-38, PT ;  /* 0x008000001e00780b */ /* 0x040fe20003fae000 */
[----:B------:R-:W5:Y:S04]  /*08d0*/  @!P1 LDG.E.EL R37, desc[UR4][R12.64] ;  /* 0x000000040c259981 */ /* 0x000f68000c2e1900 */
[----:B------:R0:W3:Y:S01]  /*08e0*/  @!P1 LDG.E.EL R38, desc[UR4][R12.64] ;  /* 0x000000040c269981 */ /* 0x0000e2000c2e1900 */
[----:B------:R-:W-:Y:S01]  /*08f0*/  @P4 FMUL R30, R30, 0.25 ;  /* 0x3e8000001e1e4820 */ /* 0x000fe20000400000 */
[----:B0-----:R-:W-:-:S04]  /*0900*/  IMAD.WIDE R12, R27, 0x4, R16 ;  /* 0x000000041b0c7825 */ /* 0x001fc800078e0210 */
[----:B------:R-:W-:Y:S01]  /*0910*/  IMAD.WIDE R16, R18, 0x4, R16 ;  /* 0x0000000412107825 */ /* 0x000fe200078e0210 */
[----:B--2---:R-:W-:-:S03]  /*0920*/  FSETP.GT.AND P6, PT, R23, 8.50705917302346158658e+37, PT ;  /* 0x7e8000001700780b */ /* 0x004fc60003fc4000 */
[----:B------:R-:W-:Y:S01]  /*0930*/  @!P5 FMUL R30, R30, 16777216 ;  /* 0x4b8000001e1ed820 */ /* 0x000fe20000400000 */
[----:B------:R-:W-:Y:S01]  /*0940*/  IMAD.MOV.U32 R11, RZ, RZ, RZ ;  /* 0x000000ffff0b7224 */ /* 0x000fe200078e00ff */
[----:B------:R-:W2:Y:S04]  /*0950*/  @!P0 LDG.E.EL R9, desc[UR4][R16.64] ;  /* 0x0000000410098981 */ /* 0x000ea8000c2e1900 */
[----:B------:R-:W2:Y:S04]  /*0960*/  @!P0 LDG.E.EL R6, desc[UR4][R16.64] ;  /* 0x0000000410068981 */ /* 0x000ea8000c2e1900 */
[----:B------:R-:W2:Y:S04]  /*0970*/  @!P0 LDG.E.EL R0, desc[UR4][R16.64] ;  /* 0x0000000410008981 */ /* 0x000ea8000c2e1900 */
[----:B------:R0:W2:Y:S01]  /*0980*/  @!P0 LDG.E.EL R4, desc[UR4][R16.64] ;  /* 0x0000000410048981 */ /* 0x0000a2000c2e1900 */
[----:B------:R-:W-:Y:S01]  /*0990*/  IMAD.WIDE R24, R18, 0x4, R24 ;  /* 0x0000000412187825 */ /* 0x000fe200078e0218 */
[----:B------:R-:W-:-:S02]  /*09a0*/  ISETP.GE.AND P3, PT, R27, 0x13d, PT ;  /* 0x0000013d1b00780c */ /* 0x000fc40003f66270 */
[----:B------:R-:W2:Y:S01]  /*09b0*/  @!P1 LDG.E.EL R39, desc[UR4][R12.64] ;  /* 0x000000040c279981 */ /* 0x000ea2000c2e1900 */
[----:B------:R-:W-:-:S03]  /*09c0*/  ISETP.GT.AND P2, PT, R27, 0x13c, !P1 ;  /* 0x0000013c1b00780c */ /* 0x000fc60004f44270 */
[----:B------:R-:W2:Y:S01]  /*09d0*/  @!P1 LDG.E.EL R40, desc[UR4][R12.64] ;  /* 0x000000040c289981 */ /* 0x000ea2000c2e1900 */
[----:B0-----:R-:W-:Y:S01]  /*09e0*/  IMAD R17, R28, 0x4f40, R51 ;  /* 0x00004f401c117824 */ /* 0x001fe200078e0233 */
[----:B------:R-:W-:Y:S02]  /*09f0*/  FSEL R51, R45, 1, P4 ;  /* 0x3f8000002d337808 */ /* 0x000fe40002000000 */
[----:B------:R-:W2:Y:S03]  /*0a00*/  @!P1 LDG.E.EL R41, desc[UR4][R12.64] ;  /* 0x000000040c299981 */ /* 0x000ea6000c2e1900 */
[----:B------:R-:W-:Y:S01]  /*0a10*/  @!P5 FMUL R51, R51, 16777216 ;  /* 0x4b8000003333d820 */ /* 0x000fe20000400000 */
[C---:B------:R-:W-:Y:S01]  /*0a20*/  FSETP.GEU.AND P5, PT, R23.reuse, 1.175494350822287508e-38, PT ;  /* 0x008000001700780b */ /* 0x040fe20003fae000 */
[----:B------:R-:W-:Y:S01]  /*0a30*/  @P6 FMUL R23, R23, 0.25 ;  /* 0x3e80000017176820 */ /* 0x000fe20000400000 */
[----:B------:R1:W2:Y:S01]  /*0a40*/  @!P1 LDG.E.EL R11, desc[UR4][R12.64] ;  /* 0x000000040c0b9981 */ /* 0x0002a2000c2e1900 */
[----:B------:R0:W0:Y:S01]  /*0a50*/  MUFU.RCP R28, R30 ;  /* 0x0000001e001c7308 */ /* 0x0000220000001000 */
[----:B------:R-:W-:-:S02]  /*0a60*/  ISETP.LT.AND P4, PT, R5, 0x14900, !P3 ;  /* 0x000149000500780c */ /* 0x000fc40005f81270 */
[----:B------:R-:W2:Y:S04]  /*0a70*/  @!P0 LDG.E.EL R3, desc[UR4][R24.64] ;  /* 0x0000000418038981 */ /* 0x000ea8000c2e1900 */
[----:B------:R-:W2:Y:S03]  /*0a80*/  @!P0 LDG.E.EL R2, desc[UR4][R24.64] ;  /* 0x0000000418028981 */ /* 0x000ea6000c2e1900 */
[----:B------:R-:W-:Y:S01]  /*0a90*/  @!P5 FMUL R23, R23, 16777216 ;  /* 0x4b8000001717d820 */ /* 0x000fe20000400000 */
[----:B------:R-:W2:Y:S01]  /*0aa0*/  @!P0 LDG.E.EL R7, desc[UR4][R24.64] ;  /* 0x0000000418078981 */ /* 0x000ea2000c2e1900 */
[----:B-1----:R-:W-:Y:S01]  /*0ab0*/  IMAD.WIDE R12, R27, 0x4, R14 ;  /* 0x000000041b0c7825 */ /* 0x002fe200078e020e */
[----:B------:R-:W-:-:S02]  /*0ac0*/  CS2R R26, SRZ ;  /* 0x00000000001a7805 */ /* 0x000fc4000001ff00 */
[----:B------:R1:W2:Y:S01]  /*0ad0*/  @!P0 LDG.E.EL R8, desc[UR4][R24.64] ;  /* 0x0000000418088981 */ /* 0x0002a2000c2e1900 */
[----:B------:R-:W-:Y:S01]  /*0ae0*/  IMAD.WIDE R14, R18, 0x4, R14 ;  /* 0x00000004120e7825 */ /* 0x000fe200078e020e */
[----:B------:R-:W1:Y:S02]  /*0af0*/  MUFU.RCP R23, R23 ;  /* 0x0000001700177308 */ /* 0x000e640000001000 */
[----:B------:R-:W2:Y:S01]  /*0b00*/  @!P1 LDG.E.EL R42, desc[UR4][R12.64] ;  /* 0x000000040c2a9981 */ /* 0x000ea2000c2e1900 */
[----:B------:R-:W-:Y:S01]  /*0b10*/  IMAD.WIDE R16, R17, 0x4, R52 ;  /* 0x0000000411107825 */ /* 0x000fe200078e0234 */
[----:B0-----:R-:W-:Y:S02]  /*0b20*/  FSEL R30, R45, 1, P6 ;  /* 0x3f8000002d1e7808 */ /* 0x001fe40003000000 */
[----:B------:R-:W2:Y:S01]  /*0b30*/  @!P1 LDG.E.EL R43, desc[UR4][R12.64] ;  /* 0x000000040c2b9981 */ /* 0x000ea2000c2e1900 */
[----:B-1----:R-:W-:-:S03]  /*0b40*/  CS2R R24, SRZ ;  /* 0x0000000000187805 */ /* 0x002fc6000001ff00 */
[----:B------:R-:W2:Y:S04]  /*0b50*/  @!P1 LDG.E.EL R44, desc[UR4][R12.64] ;  /* 0x000000040c2c9981 */ /* 0x000ea8000c2e1900 */
[----:B------:R0:W2:Y:S04]  /*0b60*/  @!P1 LDG.E.EL R24, desc[UR4][R12.64] ;  /* 0x000000040c189981 */ /* 0x0000a8000c2e1900 */
[----:B------:R-:W2:Y:S04]  /*0b70*/  @!P0 LDG.E.EL R26, desc[UR4][R14.64] ;  /* 0x000000040e1a8981 */ /* 0x000ea8000c2e1900 */
[----:B------:R-:W2:Y:S01]  /*0b80*/  @!P0 LDG.E.EL R25, desc[UR4][R14.64] ;  /* 0x000000040e198981 */ /* 0x000ea2000c2e1900 */
[----:B0-----:R-:W-:-:S03]  /*0b90*/  CS2R R12, SRZ ;  /* 0x00000000000c7805 */ /* 0x001fc6000001ff00 */
[----:B------:R-:W2:Y:S04]  /*0ba0*/  @!P0 LDG.E.EL R27, desc[UR4][R14.64] ;  /* 0x000000040e1b8981 */ /* 0x000ea8000c2e1900 */
[----:B------:R0:W2:Y:S01]  /*0bb0*/  @!P0 LDG.E.EL R29, desc[UR4][R14.64] ;  /* 0x000000040e1d8981 */ /* 0x0000a2000c2e1900 */
[----:B------:R-:W-:Y:S01]  /*0bc0*/  FMUL R28, R28, R51 ;  /* 0x000000331c1c7220 */ /* 0x000fe20000400000 */
[----:B------:R-:W-:Y:S01]  /*0bd0*/  @!P5 FMUL R30, R30, 16777216 ;  /* 0x4b8000001e1ed820 */ /* 0x000fe20000400000 */
[----:B------:R-:W-:Y:S01]  /*0be0*/  IMAD R51, R22, -0x5240, R47 ;  /* 0xffffadc016337824 */ /* 0x000fe200078e022f */
[----:B0-----:R-:W-:-:S03]  /*0bf0*/  CS2R R14, SRZ ;  /* 0x00000000000e7805 */ /* 0x001fc6000001ff00 */
[----:B------:R-:W-:-:S03]  /*0c00*/  IMAD R51, R22, 0x4f40, R51 ;  /* 0x00004f4016337824 */ /* 0x000fc600078e0233 */
[----:B------:R0:W2:Y:S01]  /*0c10*/  @P4 LDG.E.128 R12, desc[UR4][R16.64] ;  /* 0x00000004100c4981 */ /* 0x0000a2000c1e1d00 */
[----:B------:R-:W-:Y:S01]  /*0c20*/  FMUL R30, R23, R30 ;  /* 0x0000001e171e7220 */ /* 0x000fe20000400000 */
[----:B------:R-:W-:Y:S02]  /*0c30*/  IMAD.MOV.U32 R22, RZ, RZ, RZ ;  /* 0x000000ffff167224 */ /* 0x000fe400078e00ff */
[----:B------:R-:W-:Y:S01]  /*0c40*/  IMAD.MOV.U32 R23, RZ, RZ, RZ ;  /* 0x000000ffff177224 */ /* 0x000fe200078e00ff */
[----:B0-----:R-:W-:-:S04]  /*0c50*/  LEA R16, P5, R20, UR6, 0x2 ;  /* 0x0000000614107c11 */ /* 0x001fc8000f8a10ff */
[----:B------:R-:W-:Y:S02]  /*0c60*/  LEA.HI.X R17, R20, UR7, R21, 0x2, P5 ;  /* 0x0000000714117c11 */ /* 0x000fe4000a8f1415 */
[----:B------:R-:W-:-:S06]  /*0c70*/  CS2R R20, SRZ ;  /* 0x0000000000147805 */ /* 0x000fcc000001ff00 */
[----:B------:R0:W3:Y:S01]  /*0c80*/  @P2 LDG.E.128 R20, desc[UR4][R16.64+-0x13d00] ;  /* 0xfec3000410142981 */ /* 0x0000e2000c1e1d00 */
[----:B------:R-:W-:-:S04]  /*0c90*/  FADD R50, R46, 9.9999997473787516356e-06 ;  /* 0x3727c5ac2e327421 */ /* 0x000fc80000000000 */
[----:B------:R-:W1:Y:S02]  /*0ca0*/  MUFU.SQRT R46, R50 ;  /* 0x00000032002e7308 */ /* 0x000e640000002000 */
[C---:B-1----:R-:W-:Y:S02]  /*0cb0*/  FSETP.GT.AND P5, PT, R46.reuse, 8.50705917302346158658e+37, PT ;  /* 0x7e8000002e00780b */ /* 0x042fe40003fa4000 */
[----:B------:R-:W-:Y:S02]  /*0cc0*/  FSETP.GEU.AND P6, PT, R46, 1.175494350822287508e-38, PT ;  /* 0x008000002e00780b */ /* 0x000fe40003fce000 */
[----:B------:R-:W-:-:S09]  /*0cd0*/  FSEL R45, R45, 1, P5 ;  /* 0x3f8000002d2d7808 */ /* 0x000fd20002800000 */
[----:B------:R-:W-:Y:S01]  /*0ce0*/  @P5 FMUL R46, R46, 0.25 ;  /* 0x3e8000002e2e5820 */ /* 0x000fe20000400000 */
[----:B------:R-:W-:Y:S01]  /*0cf0*/  ISETP.GE.AND P5, PT, R18, 0x13d, PT ;  /* 0x0000013d1200780c */ /* 0x000fe20003fa6270 */
[----:B------:R-:W-:Y:S02]  /*0d00*/  @!P6 FMUL R45, R45, 16777216 ;  /* 0x4b8000002d2de820 */ /* 0x000fe40000400000 */
[----:B------:R-:W-:Y:S01]  /*0d10*/  @!P6 FMUL R46, R46, 16777216 ;  /* 0x4b8000002e2ee820 */ /* 0x000fe20000400000 */
[----:B------:R-:W-:Y:S01]  /*0d20*/  ISETP.LT.AND P6, PT, R47, 0x14900, !P5 ;  /* 0x000149002f00780c */ /* 0x000fe20006fc1270 */
[----:B------:R-:W-:Y:S01]  /*0d30*/  IMAD.WIDE R52, R51, 0x4, R52 ;  /* 0x0000000433347825 */ /* 0x000fe200078e0234 */
[----:B--2---:R-:W-:Y:S02]  /*0d40*/  SEL R48, R12, RZ, P4 ;  /* 0x000000ff0c307207 */ /* 0x004fe40002000000 */
[----:B------:R-:W-:Y:S02]  /*0d50*/  SEL R47, R13, RZ, P4 ;  /* 0x000000ff0d2f7207 */ /* 0x000fe40002000000 */
[----:B0-----:R-:W-:-:S02]  /*0d60*/  SEL R16, R14, RZ, P4 ;  /* 0x000000ff0e107207 */ /* 0x001fc40002000000 */
[----:B------:R-:W-:Y:S02]  /*0d70*/  SEL R17, R15, RZ, P4 ;  /* 0x000000ff0f117207 */ /* 0x000fe40002000000 */
[----:B------:R-:W-:-:S04]  /*0d80*/  LEA R50, P4, R19, UR6, 0x2 ;  /* 0x0000000613327c11 */ /* 0x000fc8000f8810ff */
[----:B------:R-:W-:Y:S02]  /*0d90*/  LEA.HI.X R51, R19, UR7, R49, 0x2, P4 ;  /* 0x0000000713337c11 */ /* 0x000fe4000a0f1431 */
[----:B------:R-:W-:Y:S02]  /*0da0*/  ISETP.GT.AND P4, PT, R18, 0x13c, !P0 ;  /* 0x0000013c1200780c */ /* 0x000fe40004784270 */
[----:B------:R-:W-:Y:S02]  /*0db0*/  CS2R R12, SRZ ;  /* 0x00000000000c7805 */ /* 0x000fe4000001ff00 */
[----:B------:R-:W-:Y:S02]  /*0dc0*/  CS2R R14, SRZ ;  /* 0x00000000000e7805 */ /* 0x000fe4000001ff00 */
[----:B---3--:R-:W-:-:S04]  /*0dd0*/  SEL R19, R22, RZ, P2 ;  /* 0x000000ff16137207 */ /* 0x008fc80001000000 */
[----:B------:R0:W2:Y:S01]  /*0de0*/  @P6 LDG.E.128 R12, desc[UR4][R52.64] ;  /* 0x00000004340c6981 */ /* 0x0000a2000c1e1d00 */
[----:B------:R-:W-:Y:S02]  /*0df0*/  SEL R18, R23, RZ, P2 ;  /* 0x000000ff17127207 */ /* 0x000fe40001000000 */
[----:B------:R-:W-:Y:S02]  /*0e00*/  SEL R22, R16, R19, !P3 ;  /* 0x0000001310167207 */ /* 0x000fe40005800000 */
[----:B------:R-:W-:Y:S02]  /*0e10*/  SEL R23, R17, R18, !P3 ;  /* 0x0000001211177207 */ /* 0x000fe40005800000 */
[----:B------:R-:W-:Y:S02]  /*0e20*/  CS2R R16, SRZ ;  /* 0x0000000000107805 */ /* 0x000fe4000001ff00 */
[----:B------:R-:W-:-:S06]  /*0e30*/  CS2R R18, SRZ ;  /* 0x0000000000127805 */ /* 0x000fcc000001ff00 */
[----:B------:R-:W3:Y:S01]  /*0e40*/  @P4 LDG.E.128 R16, desc[UR4][R50.64+-0x13d00] ;  /* 0xfec3000432104981 */ /* 0x000ee2000c1e1d00 */
[----:B------:R-:W-:Y:S02]  /*0e50*/  SEL R49, R20, RZ, P2 ;  /* 0x000000ff14317207 */ /* 0x000fe40001000000 */
[----:B0-----:R-:W-:Y:S02]  /*0e60*/  SEL R52, R21, RZ, P2 ;  /* 0x000000ff15347207 */ /* 0x001fe40001000000 */
[----:B------:R-:W-:Y:S02]  /*0e70*/  SEL R20, R48, R49, !P3 ;  /* 0x0000003130147207 */ /* 0x000fe40005800000 */
[----:B------:R-:W-:Y:S01]  /*0e80*/  SEL R21, R47, R52, !P3 ;  /* 0x000000342f157207 */ /* 0x000fe20005800000 */
[----:B------:R-:W-:Y:S02]  /*0e90*/  FADD R47, R23, -R38 ;  /* 0x80000026172f7221 */ /* 0x000fe40000000000 */
[----:B------:R-:W-:-:S02]  /*0ea0*/  FADD R38, R20, -R35 ;  /* 0x8000002314267221 */ /* 0x000fc40000000000 */
[----:B----4-:R-:W-:Y:S01]  /*0eb0*/  FADD R35, R21, -R36 ;  /* 0x8000002415237221 */ /* 0x010fe20000000000 */
[----:B-----5:R-:W-:Y:S01]  /*0ec0*/  FADD R48, R22, -R37 ;  /* 0x8000002516307221 */ /* 0x020fe20000000000 */
[----:B------:R-:W-:Y:S02]  /*0ed0*/  FMUL R37, R34, R47 ;  /* 0x0000002f22257220 */ /* 0x000fe40000400000 */
[----:B------:R-:W-:Y:S01]  /*0ee0*/  FMUL R36, R32, R35 ;  /* 0x0000002320247220 */ /* 0x000fe20000400000 */
[----:B------:R-:W-:Y:S01]  /*0ef0*/  FMUL R47, R33, R48 ;  /* 0x00000030212f7220 */ /* 0x000fe20000400000 */
[----:B------:R-:W0:Y:S01]  /*0f00*/  LDC.64 R34, c[0x0][0x240] ;  /* 0x00009000ff227b82 */ /* 0x000e220000000a00 */
[----:B------:R-:W1:Y:S07]  /*0f10*/  MUFU.RCP R46, R46 ;  /* 0x0000002e002e7308 */ /* 0x000e6e0000001000 */
[----:B------:R-:W4:Y:S01]  /*0f20*/  LDC.64 R32, c[0x0][0x248] ;  /* 0x00009200ff207b82 */ /* 0x000f220000000a00 */
[----:B------:R-:W-:Y:S01]  /*0f30*/  FMUL R31, R31, R38 ;  /* 0x000000261f1f7220 */ /* 0x000fe20000400000 */
[----:B------:R-:W-:Y:S01]  /*0f40*/  FFMA R40, R36, R40, R43 ;  /* 0x0000002824287223 */ /* 0x000fe2000000002b */
[----:B------:R-:W-:Y:S01]  /*0f50*/  FFMA R41, R47, R41, R44 ;  /* 0x000000292f297223 */ /* 0x000fe2000000002c */
[----:B------:R-:W-:Y:S01]  /*0f60*/  FFMA R24, R37, R11, R24 ;  /* 0x0000000b25187223 */ /* 0x000fe20000000018 */
[----:B------:R-:W-:Y:S01]  /*0f70*/  FFMA R39, R31, R39, R42 ;  /* 0x000000271f277223 */ /* 0x000fe2000000002a */
[----:B-1----:R-:W-:-:S03]  /*0f80*/  FMUL R45, R46, R45 ;  /* 0x0000002d2e2d7220 */ /* 0x002fc60000400000 */
[----:B------:R-:W-:Y:S02]  /*0f90*/  FSETP.GEU.AND P2, PT, R24, RZ, PT ;  /* 0x000000ff1800720b */ /* 0x000fe40003f4e000 */
[----:B------:R-:W-:Y:S01]  /*0fa0*/  FSETP.GEU.AND P3, PT, R41, RZ, PT ;  /* 0x000000ff2900720b */ /* 0x000fe20003f6e000 */
[----:B0-----:R-:W-:-:S04]  /*0fb0*/  IMAD.WIDE R34, R5, 0x4, R34 ;  /* 0x0000000405227825 */ /* 0x001fc800078e0222 */
[----:B----4-:R-:W-:Y:S01]  /*0fc0*/  IMAD.WIDE R32, R5, 0x4, R32 ;  /* 0x0000000405207825 */ /* 0x010fe200078e0220 */
[----:B------:R0:W-:Y:S01]  /*0fd0*/  @!P1 STG.E.128 desc[UR4][R34.64], R20 ;  /* 0x0000001422009986 */ /* 0x0001e2000c101d04 */
[----:B--2---:R-:W-:Y:S02]  /*0fe0*/  SEL R12, R12, RZ, P6 ;  /* 0x000000ff0c0c7207 */ /* 0x004fe40003000000 */
[----:B------:R-:W-:Y:S02]  /*0ff0*/  SEL R13, R13, RZ, P6 ;  /* 0x000000ff0d0d7207 */ /* 0x000fe40003000000 */
[----:B------:R-:W-:Y:S02]  /*1000*/  SEL R15, R15, RZ, P6 ;  /* 0x000000ff0f0f7207 */ /* 0x000fe40003000000 */
[----:B------:R-:W-:Y:S02]  /*1010*/  SEL R14, R14, RZ, P6 ;  /* 0x000000ff0e0e7207 */ /* 0x000fe40003000000 */
[----:B---3--:R-:W-:-:S02]  /*1020*/  @P5 SEL R12, R16, RZ, P4 ;  /* 0x000000ff100c5207 */ /* 0x008fc40002000000 */
[----:B------:R-:W-:Y:S02]  /*1030*/  @P5 SEL R13, R17, RZ, P4 ;  /* 0x000000ff110d5207 */ /* 0x000fe40002000000 */
[----:B------:R-:W-:Y:S02]  /*1040*/  @P5 SEL R15, R19, RZ, P4 ;  /* 0x000000ff130f5207 */ /* 0x000fe40002000000 */
[----:B------:R-:W-:Y:S01]  /*1050*/  @P5 SEL R14, R18, RZ, P4 ;  /* 0x000000ff120e5207 */ /* 0x000fe20002000000 */
[----:B------:R-:W-:Y:S01]  /*1060*/  FADD R3, R12, -R3 ;  /* 0x800000030c037221 */ /* 0x000fe20000000000 */
[----:B------:R-:W-:Y:S01]  /*1070*/  FADD R11, R13, -R2 ;  /* 0x800000020d0b7221 */ /* 0x000fe20000000000 */
[----:B------:R-:W-:Y:S02]  /*1080*/  FADD R8, R15, -R8 ;  /* 0x800000080f087221 */ /* 0x000fe40000000000 */
[----:B------:R-:W-:Y:S01]  /*1090*/  FADD R7, R14, -R7 ;  /* 0x800000070e077221 */ /* 0x000fe20000000000 */
[----:B------:R-:W-:Y:S01]  /*10a0*/  FMUL R3, R10, R3 ;  /* 0x000000030a037220 */ /* 0x000fe20000400000 */
[----:B------:R-:W-:Y:S01]  /*10b0*/  FSETP.GEU.AND P4, PT, R40, RZ, PT ;  /* 0x000000ff2800720b */ /* 0x000fe20003f8e000 */
[----:B------:R-:W-:Y:S01]  /*10c0*/  FMUL R28, R28, R11 ;  /* 0x0000000b1c1c7220 */ /* 0x000fe20000400000 */
[----:B------:R-:W-:Y:S01]  /*10d0*/  FSETP.GEU.AND P5, PT, R39, RZ, PT ;  /* 0x000000ff2700720b */ /* 0x000fe20003fae000 */
[----:B------:R-:W-:Y:S01]  /*10e0*/  FMUL R2, R45, R8 ;  /* 0x000000082d027220 */ /* 0x000fe20000400000 */
[----:B------:R-:W-:Y:S01]  /*10f0*/  FMUL R30, R30, R7 ;  /* 0x000000071e1e7220 */ /* 0x000fe20000400000 */
[----:B------:R-:W-:Y:S01]  /*1100*/  FFMA R3, R3, R9, R26 ;  /* 0x0000000903037223 */ /* 0x000fe2000000001a */
[----:B------:R-:W-:Y:S01]  /*1110*/  SEL R11, R24, RZ, P2 ;  /* 0x000000ff180b7207 */ /* 0x000fe20001000000 */
[----:B------:R-:W-:Y:S01]  /*1120*/  FFMA R6, R28, R6, R25 ;  /* 0x000000061c067223 */ /* 0x000fe20000000019 */
[----:B------:R-:W-:Y:S01]  /*1130*/  SEL R10, R41, RZ, P3 ;  /* 0x000000ff290a7207 */ /* 0x000fe20001800000 */
[----:B------:R-:W-:Y:S01]  /*1140*/  FFMA R2, R2, R4, R29 ;  /* 0x0000000402027223 */ /* 0x000fe2000000001d */
[----:B------:R-:W-:Y:S01]  /*1150*/  SEL R9, R40, RZ, P4 ;  /* 0x000000ff28097207 */ /* 0x000fe20002000000 */
[----:B------:R-:W-:Y:S01]  /*1160*/  FFMA R0, R30, R0, R27 ;  /* 0x000000001e007223 */ /* 0x000fe2000000001b */
[----:B------:R-:W-:Y:S01]  /*1170*/  SEL R8, R39, RZ, P5 ;  /* 0x000000ff27087207 */ /* 0x000fe20002800000 */
[----:B------:R0:W-:Y:S01]  /*1180*/  @!P0 STG.E.128 desc[UR4][R34.64+0x800], R12 ;  /* 0x0008000c22008986 */ /* 0x0001e2000c101d04 */
[----:B------:R-:W-:-:S02]  /*1190*/  FSETP.GEU.AND P3, PT, R6, RZ, PT ;  /* 0x000000ff0600720b */ /* 0x000fc40003f6e000 */
[----:B------:R-:W-:Y:S01]  /*11a0*/  FSETP.GEU.AND P2, PT, R0, RZ, PT ;  /* 0x000000ff0000720b */ /* 0x000fe20003f4e000 */
[----:B------:R0:W-:Y:S01]  /*11b0*/  @!P1 STG.E.128 desc[UR4][R32.64], R8 ;  /* 0x0000000820009986 */ /* 0x0001e2000c101d04 */
[C---:B------:R-:W-:Y:S02]  /*11c0*/  FSETP.GEU.AND P1, PT, R2.reuse, RZ, PT ;  /* 0x000000ff0200720b */ /* 0x040fe40003f2e000 */
[----:B------:R-:W-:Y:S02]  /*11d0*/  FSETP.GEU.AND P4, PT, R3, RZ, PT ;  /* 0x000000ff0300720b */ /* 0x000fe40003f8e000 */
[----:B------:R-:W-:Y:S02]  /*11e0*/  SEL R19, R2, RZ, P1 ;  /* 0x000000ff02137207 */ /* 0x000fe40000800000 */
[----:B------:R-:W-:Y:S02]  /*11f0*/  SEL R18, R0, RZ, P2 ;  /* 0x000000ff00127207 */ /* 0x000fe40001000000 */
[----:B------:R-:W-:-:S02]  /*1200*/  SEL R17, R6, RZ, P3 ;  /* 0x000000ff06117207 */ /* 0x000fc40001800000 */
[----:B------:R-:W-:Y:S01]  /*1210*/  SEL R16, R3, RZ, P4 ;  /* 0x000000ff03107207 */ /* 0x000fe20002000000 */
[----:B0-----:R-:W-:Y:S06]  /*1220*/  @P0 EXIT ;  /* 0x000000000000094d */ /* 0x001fec0003800000 */
[----:B------:R-:W-:Y:S01]  /*1230*/  STG.E.128 desc[UR4][R32.64+0x800], R16 ;  /* 0x0008001020007986 */ /* 0x000fe2000c101d04 */
[----:B------:R-:W-:Y:S05]  /*1240*/  EXIT ;  /* 0x000000000000794d */ /* 0x000fea0003800000 */
.L_x_0:
[----:B------:R-:W-:-:S00]  /*1250*/  BRA `(.L_x_0) ;  /* 0xfffffffc00fc7947 */ /* 0x000fc0000383ffff */
[----:B------:R-:W-:-:S00]  /*1260*/  NOP ;  /* 0x0000000000007918 */ /* 0x000fc00000000000 */
        /* <DEDUP_REMOVED lines=9> */
.L_x_1:


//--------------------- .nv.global.init           --------------------------
	.section	.nv.global.init,"aw",@progbits
.nv.global.init:
	.type		_$_str,@object
	.size		_$_str,(_$_str_$_2 - _$_str)
_$_str:
        /*0000*/ 	.byte	0x5f, 0x5f, 0x43, 0x55, 0x44, 0x41, 0x5f, 0x46, 0x54, 0x5a, 0x00
	.type		_$_str_$_2,@object
	.size		_$_str_$_2,(.L_1 - _$_str_$_2)
_$_str_$_2:
        /*000b*/ 	.byte	0x5f, 0x5f, 0x43, 0x55, 0x44, 0x41, 0x5f, 0x50, 0x52, 0x45, 0x43, 0x5f, 0x53, 0x51, 0x52, 0x54
        /*001b*/ 	.byte	0x00
.L_1:


//--------------------- .nv.constant0.triton_poi_fused__native_batch_norm_legit_no_training_cat_relu_60 --------------------------
	.section	.nv.constant0.triton_poi_fused__native_batch_norm_legit_no_training_cat_relu_60,"a",@progbits
	.sectionflags	@""
	.align	4
.nv.constant0.triton_poi_fused__native_batch_norm_legit_no_training_cat_relu_60:
	.zero		596
